//
// Generated by NVIDIA NVVM Compiler
//
// Compiler Build ID: CL-36424714
// Cuda compilation tools, release 13.0, V13.0.88
// Based on NVVM 20.0.0
//

.version 9.0
.target sm_100
.address_size 64

	// .globl	_Z12reduceKernelPfmPFfffE
// _ZZ12reduceKernelPfmPFfffEE4temp has been demoted

.visible .entry _Z12reduceKernelPfmPFfffE(
	.param .u64 .ptr .align 1 _Z12reduceKernelPfmPFfffE_param_0,
	.param .u64 _Z12reduceKernelPfmPFfffE_param_1,
	.param .u64 .ptr .align 1 _Z12reduceKernelPfmPFfffE_param_2
)
{
	.reg .pred 	%p<6>;
	.reg .b32 	%r<8>;
	.reg .b32 	%f<15>;
	.reg .b64 	%rd<10>;
	// demoted variable
	.shared .align 4 .b8 _ZZ12reduceKernelPfmPFfffEE4temp[32];
	ld.param.u64 	%rd5, [_Z12reduceKernelPfmPFfffE_param_0];
	ld.param.u64 	%rd3, [_Z12reduceKernelPfmPFfffE_param_1];
	ld.param.u64 	%rd4, [_Z12reduceKernelPfmPFfffE_param_2];
	cvta.to.global.u64 	%rd1, %rd5;
	mov.u32 	%r4, %ctaid.x;
	mov.u32 	%r1, %tid.x;
	shl.b32 	%r2, %r4, 3;
	add.s32 	%r5, %r2, %r1;
	cvt.u64.u32 	%rd2, %r5;
	setp.le.u64 	%p1, %rd3, %rd2;
	shl.b32 	%r6, %r1, 2;
	mov.u32 	%r7, _ZZ12reduceKernelPfmPFfffEE4temp;
	add.s32 	%r3, %r7, %r6;
	@%p1 bra 	$L__BB0_2;
	shl.b64 	%rd6, %rd2, 2;
	add.s64 	%rd7, %rd1, %rd6;
	ld.global.f32 	%f1, [%rd7];
	st.shared.f32 	[%r3], %f1;
$L__BB0_2:
	bar.sync 	0;
	setp.gt.u32 	%p2, %r1, 3;
	@%p2 bra 	$L__BB0_4;
	ld.shared.f32 	%f2, [%r3];
	ld.shared.f32 	%f3, [%r3+16];
	{ // callseq 0, 0
	.param .b32 param0;
	st.param.f32 	[param0], %f2;
	.param .b32 param1;
	st.param.f32 	[param1], %f3;
	.param .b32 retval0;
	prototype_0 : .callprototype (.param .b32 _) _ (.param .b32 _, .param .b32 _);
	call (retval0), 
	%rd4, 
	(
	param0, 
	param1
	)
	, prototype_0;
	ld.param.f32 	%f4, [retval0];
	} // callseq 0
	st.shared.f32 	[%r3], %f4;
$L__BB0_4:
	bar.sync 	0;
	setp.gt.u32 	%p3, %r1, 1;
	@%p3 bra 	$L__BB0_6;
	ld.shared.f32 	%f6, [%r3];
	ld.shared.f32 	%f7, [%r3+8];
	{ // callseq 1, 0
	.param .b32 param0;
	st.param.f32 	[param0], %f6;
	.param .b32 param1;
	st.param.f32 	[param1], %f7;
	.param .b32 retval0;
	prototype_1 : .callprototype (.param .b32 _) _ (.param .b32 _, .param .b32 _);
	call (retval0), 
	%rd4, 
	(
	param0, 
	param1
	)
	, prototype_1;
	ld.param.f32 	%f8, [retval0];
	} // callseq 1
	st.shared.f32 	[%r3], %f8;
$L__BB0_6:
	bar.sync 	0;
	setp.ne.s32 	%p4, %r1, 0;
	@%p4 bra 	$L__BB0_8;
	ld.shared.f32 	%f10, [%r3];
	ld.shared.f32 	%f11, [_ZZ12reduceKernelPfmPFfffEE4temp+4];
	{ // callseq 2, 0
	.param .b32 param0;
	st.param.f32 	[param0], %f10;
	.param .b32 param1;
	st.param.f32 	[param1], %f11;
	.param .b32 retval0;
	prototype_2 : .callprototype (.param .b32 _) _ (.param .b32 _, .param .b32 _);
	call (retval0), 
	%rd4, 
	(
	param0, 
	param1
	)
	, prototype_2;
	ld.param.f32 	%f12, [retval0];
	} // callseq 2
	st.shared.f32 	[%r3], %f12;
$L__BB0_8:
	setp.le.u64 	%p5, %rd3, %rd2;
	bar.sync 	0;
	@%p5 bra 	$L__BB0_10;
	ld.shared.f32 	%f14, [_ZZ12reduceKernelPfmPFfffEE4temp];
	mul.wide.u32 	%rd8, %r2, 4;
	add.s64 	%rd9, %rd1, %rd8;
	st.global.f32 	[%rd9], %f14;
$L__BB0_10:
	ret;

}
	// .globl	_Z15histogramKernelv
.visible .entry _Z15histogramKernelv()
{


	ret;

}
	// .globl	_Z10scanKernelv
.visible .entry _Z10scanKernelv()
{


	ret;

}


// ===== COMPILED SASS (sm_100) =====

	.target	sm_100

	.elftype	@"ET_EXEC"


//--------------------- .note.nv.tkinfo           --------------------------
	.section	.note.nv.tkinfo,"",@"SHT_NOTE"
	.sectionflags	@"SHF_NOTE_NV_TKINFO"
	.tkinfo
        /*0018*/ 	.word	0x00000002
        /*0030*/ 	.string	""
        /*0030*/ 	.string	"ptxas"
        /*0030*/ 	.string	"Cuda compilation tools, release 13.0, V13.0.88"
        /*0030*/ 	.string	"Build cuda_13.0.r13.0/compiler.36424714_0"
        /*0030*/ 	.string	"-arch sm_100 -m 64 "



//--------------------- .note.nv.cuinfo           --------------------------
	.section	.note.nv.cuinfo,"",@"SHT_NOTE"
	.sectionflags	@"SHF_NOTE_NV_CUINFO"
        /*0018*/ 	.short	0x0002
        /*001a*/ 	.short	0x0064
        /*001c*/ 	.short	0x0082
	.zero		2


//--------------------- .nv.info                  --------------------------
	.section	.nv.info,"",@"SHT_CUDA_INFO"
	.align	4


	//----- nvinfo : EIATTR_REGCOUNT
	.align		4
        /*0000*/ 	.byte	0x04, 0x2f
        /*0002*/ 	.short	(.L_1 - .L_0)
	.align		4
.L_0:
        /*0004*/ 	.word	index@(_Z12reduceKernelPfmPFfffE)
        /*0008*/ 	.word	0x00000018


	//----- nvinfo : EIATTR_FRAME_SIZE
	.align		4
.L_1:
        /*000c*/ 	.byte	0x04, 0x11
        /*000e*/ 	.short	(.L_3 - .L_2)
	.align		4
.L_2:
        /*0010*/ 	.word	index@(_Z12reduceKernelPfmPFfffE)
        /*0014*/ 	.word	0x00000000


	//----- nvinfo : EIATTR_REGCOUNT
	.align		4
.L_3:
        /*0018*/ 	.byte	0x04, 0x2f
        /*001a*/ 	.short	(.L_5 - .L_4)
	.align		4
.L_4:
        /*001c*/ 	.word	index@(_Z15histogramKernelv)
        /*0020*/ 	.word	0x00000004


	//----- nvinfo : EIATTR_FRAME_SIZE
	.align		4
.L_5:
        /*0024*/ 	.byte	0x04, 0x11
        /*0026*/ 	.short	(.L_7 - .L_6)
	.align		4
.L_6:
        /*0028*/ 	.word	index@(_Z15histogramKernelv)
        /*002c*/ 	.word	0x00000000


	//----- nvinfo : EIATTR_REGCOUNT
	.align		4
.L_7:
        /*0030*/ 	.byte	0x04, 0x2f
        /*0032*/ 	.short	(.L_9 - .L_8)
	.align		4
.L_8:
        /*0034*/ 	.word	index@(_Z10scanKernelv)
        /*0038*/ 	.word	0x00000004


	//----- nvinfo : EIATTR_FRAME_SIZE
	.align		4
.L_9:
        /*003c*/ 	.byte	0x04, 0x11
        /*003e*/ 	.short	(.L_11 - .L_10)
	.align		4
.L_10:
        /*0040*/ 	.word	index@(_Z10scanKernelv)
        /*0044*/ 	.word	0x00000000


	//----- nvinfo : EIATTR_MIN_STACK_SIZE
	.align		4
.L_11:
        /*0048*/ 	.byte	0x04, 0x12
        /*004a*/ 	.short	(.L_13 - .L_12)
	.align		4
.L_12:
        /*004c*/ 	.word	index@(_Z10scanKernelv)
        /*0050*/ 	.word	0x00000000


	//----- nvinfo : EIATTR_MIN_STACK_SIZE
	.align		4
.L_13:
        /*0054*/ 	.byte	0x04, 0x12
        /*0056*/ 	.short	(.L_15 - .L_14)
	.align		4
.L_14:
        /*0058*/ 	.word	index@(_Z15histogramKernelv)
        /*005c*/ 	.word	0x00000000


	//----- nvinfo : EIATTR_MIN_STACK_SIZE
	.align		4
.L_15:
        /*0060*/ 	.byte	0x04, 0x12
        /*0062*/ 	.short	(.L_17 - .L_16)
	.align		4
.L_16:
        /*0064*/ 	.word	index@(_Z12reduceKernelPfmPFfffE)
        /*0068*/ 	.word	0x00000000
.L_17:


//--------------------- .nv.compat                --------------------------
	.section	.nv.compat,"",@"SHT_CUDA_COMPAT_INFO"
	.align	4
        /*0000*/ 	.byte	0x02, 0x09, 0x00, 0x00, 0x02, 0x02, 0x01, 0x00, 0x02, 0x05, 0x05, 0x00, 0x03, 0x07, 0x01, 0x01
        /*0010*/ 	.byte	0x02, 0x03, 0x00, 0x00, 0x02, 0x06, 0x01, 0x00, 0x04, 0x0b, 0x08, 0x00, 0x09, 0x00, 0x00, 0x00
        /*0020*/ 	.byte	0x00, 0x00, 0x00, 0x00


//--------------------- .nv.info._Z10scanKernelv  --------------------------
	.section	.nv.info._Z10scanKernelv,"",@"SHT_CUDA_INFO"
	.sectionflags	@""
	.align	4


	//----- nvinfo : EIATTR_CUDA_API_VERSION
	.align		4
        /*0000*/ 	.byte	0x04, 0x37
        /*0002*/ 	.short	(.L_19 - .L_18)
.L_18:
        /*0004*/ 	.word	0x00000082


	//----- nvinfo : EIATTR_SPARSE_MMA_MASK
	.align		4
.L_19:
        /*0008*/ 	.byte	0x03, 0x50
        /*000a*/ 	.short	0x0000


	//----- nvinfo : EIATTR_MAXREG_COUNT
	.align		4
        /*000c*/ 	.byte	0x03, 0x1b
        /*000e*/ 	.short	0x00ff


	//----- nvinfo : EIATTR_MERCURY_ISA_VERSION
	.align		4
        /*0010*/ 	.byte	0x03, 0x5f
        /*0012*/ 	.short	0x0101


	//----- nvinfo : EIATTR_VRC_CTA_INIT_COUNT
	.align		4
        /*0014*/ 	.byte	0x02, 0x4a
	.zero		1
	.zero		1


	//----- nvinfo : EIATTR_EXIT_INSTR_OFFSETS
	.align		4
        /*0018*/ 	.byte	0x04, 0x1c
        /*001a*/ 	.short	(.L_21 - .L_20)


	//   ....[0]....
.L_20:
        /*001c*/ 	.word	0x00000010


	//----- nvinfo : EIATTR_SW_WAR
	.align		4
.L_21:
        /*0020*/ 	.byte	0x04, 0x36
        /*0022*/ 	.short	(.L_23 - .L_22)
.L_22:
        /*0024*/ 	.word	0x00000008
.L_23:


//--------------------- .nv.info._Z15histogramKernelv --------------------------
	.section	.nv.info._Z15histogramKernelv,"",@"SHT_CUDA_INFO"
	.sectionflags	@""
	.align	4


	//----- nvinfo : EIATTR_CUDA_API_VERSION
	.align		4
        /*0000*/ 	.byte	0x04, 0x37
        /*0002*/ 	.short	(.L_25 - .L_24)
.L_24:
        /*0004*/ 	.word	0x00000082


	//----- nvinfo : EIATTR_SPARSE_MMA_MASK
	.align		4
.L_25:
        /*0008*/ 	.byte	0x03, 0x50
        /*000a*/ 	.short	0x0000


	//----- nvinfo : EIATTR_MAXREG_COUNT
	.align		4
        /*000c*/ 	.byte	0x03, 0x1b
        /*000e*/ 	.short	0x00ff


	//----- nvinfo : EIATTR_MERCURY_ISA_VERSION
	.align		4
        /*0010*/ 	.byte	0x03, 0x5f
        /*0012*/ 	.short	0x0101


	//----- nvinfo : EIATTR_VRC_CTA_INIT_COUNT
	.align		4
        /*0014*/ 	.byte	0x02, 0x4a
	.zero		1
	.zero		1


	//----- nvinfo : EIATTR_EXIT_INSTR_OFFSETS
	.align		4
        /*0018*/ 	.byte	0x04, 0x1c
        /*001a*/ 	.short	(.L_27 - .L_26)


	//   ....[0]....
.L_26:
        /*001c*/ 	.word	0x00000010


	//----- nvinfo : EIATTR_SW_WAR
	.align		4
.L_27:
        /*0020*/ 	.byte	0x04, 0x36
        /*0022*/ 	.short	(.L_29 - .L_28)
.L_28:
        /*0024*/ 	.word	0x00000008
.L_29:


//--------------------- .nv.info._Z12reduceKernelPfmPFfffE --------------------------
	.section	.nv.info._Z12reduceKernelPfmPFfffE,"",@"SHT_CUDA_INFO"
	.sectionflags	@""
	.align	4


	//----- nvinfo : EIATTR_CUDA_API_VERSION
	.align		4
        /*0000*/ 	.byte	0x04, 0x37
        /*0002*/ 	.short	(.L_31 - .L_30)
.L_30:
        /*0004*/ 	.word	0x00000082


	//----- nvinfo : EIATTR_KPARAM_INFO
	.align		4
.L_31:
        /*0008*/ 	.byte	0x04, 0x17
        /*000a*/ 	.short	(.L_33 - .L_32)
.L_32:
        /*000c*/ 	.word	0x00000000
        /*0010*/ 	.short	0x0002
        /*0012*/ 	.short	0x0010
        /*0014*/ 	.byte	0x00, 0xf5, 0x21, 0x00


	//----- nvinfo : EIATTR_KPARAM_INFO
	.align		4
.L_33:
        /*0018*/ 	.byte	0x04, 0x17
        /*001a*/ 	.short	(.L_35 - .L_34)
.L_34:
        /*001c*/ 	.word	0x00000000
        /*0020*/ 	.short	0x0001
        /*0022*/ 	.short	0x0008
        /*0024*/ 	.byte	0x00, 0xf0, 0x21, 0x00


	//----- nvinfo : EIATTR_KPARAM_INFO
	.align		4
.L_35:
        /*0028*/ 	.byte	0x04, 0x17
        /*002a*/ 	.short	(.L_37 - .L_36)
.L_36:
        /*002c*/ 	.word	0x00000000
        /*0030*/ 	.short	0x0000
        /*0032*/ 	.short	0x0000
        /*0034*/ 	.byte	0x00, 0xf5, 0x21, 0x00


	//----- nvinfo : EIATTR_SPARSE_MMA_MASK
	.align		4
.L_37:
        /*0038*/ 	.byte	0x03, 0x50
        /*003a*/ 	.short	0x0000


	//----- nvinfo : EIATTR_MAXREG_COUNT
	.align		4
        /*003c*/ 	.byte	0x03, 0x1b
        /*003e*/ 	.short	0x00ff


	//----- nvinfo : EIATTR_NUM_BARRIERS
	.align		4
        /*0040*/ 	.byte	0x02, 0x4c
        /*0042*/ 	.byte	0x01
	.zero		1


	//----- nvinfo : EIATTR_MERCURY_ISA_VERSION
	.align		4
        /*0044*/ 	.byte	0x03, 0x5f
        /*0046*/ 	.short	0x0101


	//----- nvinfo : EIATTR_VRC_CTA_INIT_COUNT
	.align		4
        /*0048*/ 	.byte	0x02, 0x4a
	.zero		1
	.zero		1


	//----- nvinfo : EIATTR_EXIT_INSTR_OFFSETS
	.align		4
        /*004c*/ 	.byte	0x04, 0x1c
        /*004e*/ 	.short	(.L_39 - .L_38)


	//   ....[0]....
.L_38:
        /*0050*/ 	.word	0x000003a0


	//   ....[1]....
        /*0054*/ 	.word	0x00000420


	//----- nvinfo : EIATTR_CRS_STACK_SIZE
	.align		4
.L_39:
        /*0058*/ 	.byte	0x04, 0x1e
        /*005a*/ 	.short	(.L_41 - .L_40)
.L_40:
        /*005c*/ 	.word	0x00000000


	//----- nvinfo : EIATTR_CBANK_PARAM_SIZE
	.align		4
.L_41:
        /*0060*/ 	.byte	0x03, 0x19
        /*0062*/ 	.short	0x0018


	//----- nvinfo : EIATTR_PARAM_CBANK
	.align		4
        /*0064*/ 	.byte	0x04, 0x0a
        /*0066*/ 	.short	(.L_43 - .L_42)
	.align		4
.L_42:
        /*0068*/ 	.word	index@(.nv.constant0._Z12reduceKernelPfmPFfffE)
        /*006c*/ 	.short	0x0380
        /*006e*/ 	.short	0x0018


	//----- nvinfo : EIATTR_SW_WAR
	.align		4
.L_43:
        /*0070*/ 	.byte	0x04, 0x36
        /*0072*/ 	.short	(.L_45 - .L_44)
.L_44:
        /*0074*/ 	.word	0x00000008
.L_45:


//--------------------- .nv.callgraph             --------------------------
	.section	.nv.callgraph,"",@"SHT_CUDA_CALLGRAPH"
	.align	4
	.sectionentsize	8
	.align		4
        /*0000*/ 	.word	0x00000000
	.align		4
        /*0004*/ 	.word	0xffffffff
	.align		4
        /*0008*/ 	.word	0x00000000
	.align		4
        /*000c*/ 	.word	0xfffffffe
	.align		4
        /*0010*/ 	.word	0x00000000
	.align		4
        /*0014*/ 	.word	0xfffffffd
	.align		4
        /*0018*/ 	.word	0x00000000
	.align		4
        /*001c*/ 	.word	0xfffffffc


//--------------------- .text._Z10scanKernelv     --------------------------
	.section	.text._Z10scanKernelv,"ax",@progbits
	.align	128
        .global         _Z10scanKernelv
        .type           _Z10scanKernelv,@function
        .size           _Z10scanKernelv,(.L_x_6 - _Z10scanKernelv)
        .other          _Z10scanKernelv,@"STO_CUDA_ENTRY STV_DEFAULT"
_Z10scanKernelv:
.text._Z10scanKernelv:
[----:B------:R-:W-:Y:S01]  /*0000*/  LDC R1, c[0x0][0x37c] ;  /* 0x0000df00ff017b82 */ /* 0x000fe20000000800 */
[----:B------:R-:W-:Y:S05]  /*0010*/  EXIT ;  /* 0x000000000000794d */ /* 0x000fea0003800000 */
.L_x_0:
[----:B------:R-:W-:-:S00]  /*0020*/  BRA `(.L_x_0) ;  /* 0xfffffffc00fc7947 */ /* 0x000fc0000383ffff */
[----:B------:R-:W-:-:S00]  /*0030*/  NOP ;  /* 0x0000000000007918 */ /* 0x000fc00000000000 */
        /* <DEDUP_REMOVED lines=12> */
.L_x_6:


//--------------------- .text._Z15histogramKernelv --------------------------
	.section	.text._Z15histogramKernelv,"ax",@progbits
	.align	128
        .global         _Z15histogramKernelv
        .type           _Z15histogramKernelv,@function
        .size           _Z15histogramKernelv,(.L_x_7 - _Z15histogramKernelv)
        .other          _Z15histogramKernelv,@"STO_CUDA_ENTRY STV_DEFAULT"
_Z15histogramKernelv:
.text._Z15histogramKernelv:
[----:B------:R-:W-:Y:S01]  /*0000*/  LDC R1, c[0x0][0x37c] ;  /* 0x0000df00ff017b82 */ /* 0x000fe20000000800 */
[----:B------:R-:W-:Y:S05]  /*0010*/  EXIT ;  /* 0x000000000000794d */ /* 0x000fea0003800000 */
.L_x_1:
        /* <DEDUP_REMOVED lines=14> */
.L_x_7:


//--------------------- .text._Z12reduceKernelPfmPFfffE --------------------------
	.section	.text._Z12reduceKernelPfmPFfffE,"ax",@progbits
	.align	128
        .global         _Z12reduceKernelPfmPFfffE
        .type           _Z12reduceKernelPfmPFfffE,@function
        .size           _Z12reduceKernelPfmPFfffE,(.L_x_8 - _Z12reduceKernelPfmPFfffE)
        .other          _Z12reduceKernelPfmPFfffE,@"STO_CUDA_ENTRY STV_DEFAULT"
_Z12reduceKernelPfmPFfffE:
.text._Z12reduceKernelPfmPFfffE:
[----:B------:R-:W-:Y:S01]  /*0000*/  LDC R1, c[0x0][0x37c] ;  /* 0x0000df00ff017b82 */ /* 0x000fe20000000800 */
[----:B------:R-:W0:Y:S01]  /*0010*/  S2R R19, SR_CTAID.X ;  /* 0x0000000000137919 */ /* 0x000e220000002500 */
[----:B------:R-:W1:Y:S01]  /*0020*/  LDCU.64 UR4, c[0x0][0x388] ;  /* 0x00007100ff0477ac */ /* 0x000e620008000a00 */
[----:B------:R-:W2:Y:S01]  /*0030*/  S2R R2, SR_TID.X ;  /* 0x0000000000027919 */ /* 0x000ea20000002100 */
[----:B------:R-:W3:Y:S01]  /*0040*/  LDCU.64 UR36, c[0x0][0x358] ;  /* 0x00006b00ff2477ac */ /* 0x000ee20008000a00 */
[----:B0-----:R-:W-:-:S04]  /*0050*/  IMAD.SHL.U32 R19, R19, 0x8, RZ ;  /* 0x0000000813137824 */ /* 0x001fc800078e00ff */
[----:B--2---:R-:W-:-:S05]  /*0060*/  IMAD.IADD R16, R19, 0x1, R2 ;  /* 0x0000000113107824 */ /* 0x004fca00078e0202 */
[----:B-1----:R-:W-:-:S04]  /*0070*/  ISETP.GE.U32.AND P0, PT, R16, UR4, PT ;  /* 0x0000000410007c0c */ /* 0x002fc8000bf06070 */
[----:B------:R-:W-:-:S13]  /*0080*/  ISETP.GE.U32.AND.EX P0, PT, RZ, UR5, PT, P0 ;  /* 0x00000005ff007c0c */ /* 0x000fda000bf06100 */
[----:B------:R-:W0:Y:S02]  /*0090*/  @!P0 LDC.64 R4, c[0x0][0x380] ;  /* 0x0000e000ff048b82 */ /* 0x000e240000000a00 */
[----:B0-----:R-:W-:-:S04]  /*00a0*/  @!P0 LEA R4, P1, R16, R4, 0x2 ;  /* 0x0000000410048211 */ /* 0x001fc800078210ff */
[----:B------:R-:W-:-:S05]  /*00b0*/  @!P0 LEA.HI.X R5, R16, R5, RZ, 0x2, P1 ;  /* 0x0000000510058211 */ /* 0x000fca00008f14ff */
[----:B---3--:R-:W2:Y:S01]  /*00c0*/  @!P0 LDG.E R4, desc[UR36][R4.64] ;  /* 0x0000002404048981 */ /* 0x008ea2000c1e1900 */
[----:B------:R-:W0:Y:S01]  /*00d0*/  S2UR UR5, SR_CgaCtaId ;  /* 0x00000000000579c3 */ /* 0x000e220000008800 */
[----:B------:R-:W-:Y:S02]  /*00e0*/  UMOV UR4, 0x400 ;  /* 0x0000040000047882 */ /* 0x000fe40000000000 */
[----:B0-----:R-:W-:-:S06]  /*00f0*/  ULEA UR4, UR5, UR4, 0x18 ;  /* 0x0000000405047291 */ /* 0x001fcc000f8ec0ff */
[----:B------:R-:W-:-:S05]  /*0100*/  LEA R17, R2, UR4, 0x2 ;  /* 0x0000000402117c11 */ /* 0x000fca000f8e10ff */
[----:B--2---:R0:W-:Y:S01]  /*0110*/  @!P0 STS [R17], R4 ;  /* 0x0000000411008388 */ /* 0x0041e20000000800 */
[----:B------:R-:W-:Y:S01]  /*0120*/  BAR.SYNC.DEFER_BLOCKING 0x0 ;  /* 0x0000000000007b1d */ /* 0x000fe20000010000 */
[----:B------:R-:W-:-:S13]  /*0130*/  ISETP.GT.U32.AND P0, PT, R2, 0x3, PT ;  /* 0x000000030200780c */ /* 0x000fda0003f04070 */
[----:B0-----:R-:W-:Y:S05]  /*0140*/  @P0 BRA `(.L_x_2) ;  /* 0x00000000001c0947 */ /* 0x001fea0003800000 */
[----:B------:R0:W1:Y:S01]  /*0150*/  LDS R4, [R17] ;  /* 0x0000000011047984 */ /* 0x0000620000000800 */
[----:B------:R-:W2:Y:S03]  /*0160*/  LDC.64 R6, c[0x0][0x390] ;  /* 0x0000e400ff067b82 */ /* 0x000ea60000000a00 */
[----:B------:R0:W3:Y:S01]  /*0170*/  LDS R5, [R17+0x10] ;  /* 0x0000100011057984 */ /* 0x0000e20000000800 */
[----:B------:R-:W-:Y:S01]  /*0180*/  MOV R20, 0x1b0 ;  /* 0x000001b000147802 */ /* 0x000fe20000000f00 */
[----:B------:R-:W-:-:S07]  /*0190*/  IMAD.MOV.U32 R21, RZ, RZ, 0x0 ;  /* 0x00000000ff157424 */ /* 0x000fce00078e00ff */
[----:B0123--:R-:W-:Y:S05]  /*01a0*/  CALL.REL.NOINC R6 `(_Z12reduceKernelPfmPFfffE) ;  /* 0xfffffffc06947344 */ /* 0x00ffea0003c3ffff */
[----:B------:R0:W-:Y:S02]  /*01b0*/  STS [R17], R4 ;  /* 0x0000000411007388 */ /* 0x0001e40000000800 */
.L_x_2:
[----:B------:R-:W-:Y:S01]  /*01c0*/  ISETP.GT.U32.AND P0, PT, R2, 0x1, PT ;  /* 0x000000010200780c */ /* 0x000fe20003f04070 */
[----:B------:R-:W-:Y:S05]  /*01d0*/  WARPSYNC.ALL ;  /* 0x0000000000007948 */ /* 0x000fea0003800000 */
[----:B------:R-:W-:Y:S07]  /*01e0*/  BAR.SYNC.DEFER_BLOCKING 0x0 ;  /* 0x0000000000007b1d */ /* 0x000fee0000010000 */
[----:B------:R-:W-:Y:S05]  /*01f0*/  @P0 BRA `(.L_x_3) ;  /* 0x00000000001c0947 */ /* 0x000fea0003800000 */
[----:B0-----:R0:W1:Y:S01]  /*0200*/  LDS R4, [R17] ;  /* 0x0000000011047984 */ /* 0x0010620000000800 */
[----:B------:R-:W2:Y:S03]  /*0210*/  LDC.64 R6, c[0x0][0x390] ;  /* 0x0000e400ff067b82 */ /* 0x000ea60000000a00 */
[----:B------:R0:W3:Y:S01]  /*0220*/  LDS R5, [R17+0x8] ;  /* 0x0000080011057984 */ /* 0x0000e20000000800 */
[----:B------:R-:W-:Y:S01]  /*0230*/  MOV R20, 0x260 ;  /* 0x0000026000147802 */ /* 0x000fe20000000f00 */
[----:B------:R-:W-:-:S07]  /*0240*/  IMAD.MOV.U32 R21, RZ, RZ, 0x0 ;  /* 0x00000000ff157424 */ /* 0x000fce00078e00ff */
[----:B0123--:R-:W-:Y:S05]  /*0250*/  CALL.REL.NOINC R6 `(_Z12reduceKernelPfmPFfffE) ;  /* 0xfffffffc06687344 */ /* 0x00ffea0003c3ffff */
[----:B------:R1:W-:Y:S02]  /*0260*/  STS [R17], R4 ;  /* 0x0000000411007388 */ /* 0x0003e40000000800 */
.L_x_3:
[----:B------:R-:W-:Y:S01]  /*0270*/  ISETP.NE.AND P0, PT, R2, RZ, PT ;  /* 0x000000ff0200720c */ /* 0x000fe20003f05270 */
[----:B------:R-:W-:Y:S05]  /*0280*/  WARPSYNC.ALL ;  /* 0x0000000000007948 */ /* 0x000fea0003800000 */
[----:B------:R-:W-:Y:S07]  /*0290*/  BAR.SYNC.DEFER_BLOCKING 0x0 ;  /* 0x0000000000007b1d */ /* 0x000fee0000010000 */
[----:B------:R-:W-:Y:S05]  /*02a0*/  @P0 BRA `(.L_x_4) ;  /* 0x0000000000280947 */ /* 0x000fea0003800000 */
[----:B------:R-:W2:Y:S01]  /*02b0*/  S2UR UR5, SR_CgaCtaId ;  /* 0x00000000000579c3 */ /* 0x000ea20000008800 */
[----:B------:R-:W-:Y:S01]  /*02c0*/  UMOV UR4, 0x400 ;  /* 0x0000040000047882 */ /* 0x000fe20000000000 */
[----:B01----:R0:W1:Y:S06]  /*02d0*/  LDS R4, [R17] ;  /* 0x0000000011047984 */ /* 0x00306c0000000800 */
[----:B------:R-:W3:Y:S01]  /*02e0*/  LDC.64 R2, c[0x0][0x390] ;  /* 0x0000e400ff027b82 */ /* 0x000ee20000000a00 */
[----:B--2---:R-:W-:-:S09]  /*02f0*/  ULEA UR4, UR5, UR4, 0x18 ;  /* 0x0000000405047291 */ /* 0x004fd2000f8ec0ff */
[----:B------:R-:W2:Y:S01]  /*0300*/  LDS R5, [UR4+0x4] ;  /* 0x00000404ff057984 */ /* 0x000ea20008000800 */
[----:B------:R-:W-:Y:S01]  /*0310*/  MOV R20, 0x340 ;  /* 0x0000034000147802 */ /* 0x000fe20000000f00 */
[----:B0-----:R-:W-:-:S07]  /*0320*/  IMAD.MOV.U32 R21, RZ, RZ, 0x0 ;  /* 0x00000000ff157424 */ /* 0x001fce00078e00ff */
[----:B-123--:R-:W-:Y:S05]  /*0330*/  CALL.REL.NOINC R2 `(_Z12reduceKernelPfmPFfffE) ;  /* 0xfffffffc02307344 */ /* 0x00efea0003c3ffff */
[----:B------:R2:W-:Y:S02]  /*0340*/  STS [R17], R4 ;  /* 0x0000000411007388 */ /* 0x0005e40000000800 */
.L_x_4:
[----:B------:R-:W3:Y:S02]  /*0350*/  LDCU.64 UR4, c[0x0][0x388] ;  /* 0x00007100ff0477ac */ /* 0x000ee40008000a00 */
[----:B---3--:R-:W-:-:S04]  /*0360*/  ISETP.GE.U32.AND P0, PT, R16, UR4, PT ;  /* 0x0000000410007c0c */ /* 0x008fc8000bf06070 */
[----:B------:R-:W-:Y:S01]  /*0370*/  ISETP.GE.U32.AND.EX P0, PT, RZ, UR5, PT, P0 ;  /* 0x00000005ff007c0c */ /* 0x000fe2000bf06100 */
[----:B------:R-:W-:Y:S05]  /*0380*/  WARPSYNC.ALL ;  /* 0x0000000000007948 */ /* 0x000fea0003800000 */
[----:B------:R-:W-:Y:S07]  /*0390*/  BAR.SYNC.DEFER_BLOCKING 0x0 ;  /* 0x0000000000007b1d */ /* 0x000fee0000010000 */
[----:B------:R-:W-:Y:S05]  /*03a0*/  @P0 EXIT ;  /* 0x000000000000094d */ /* 0x000fea0003800000 */
[----:B------:R-:W3:Y:S01]  /*03b0*/  S2UR UR5, SR_CgaCtaId ;  /* 0x00000000000579c3 */ /* 0x000ee20000008800 */
[----:B------:R-:W-:-:S07]  /*03c0*/  UMOV UR4, 0x400 ;  /* 0x0000040000047882 */ /* 0x000fce0000000000 */
[----:B------:R-:W4:Y:S01]  /*03d0*/  LDC.64 R2, c[0x0][0x380] ;  /* 0x0000e000ff027b82 */ /* 0x000f220000000a00 */
[----:B---3--:R-:W-:Y:S01]  /*03e0*/  ULEA UR4, UR5, UR4, 0x18 ;  /* 0x0000000405047291 */ /* 0x008fe2000f8ec0ff */
[----:B----4-:R-:W-:-:S08]  /*03f0*/  IMAD.WIDE.U32 R2, R19, 0x4, R2 ;  /* 0x0000000413027825 */ /* 0x010fd000078e0002 */
[----:B------:R-:W3:Y:S04]  /*0400*/  LDS R5, [UR4] ;  /* 0x00000004ff057984 */ /* 0x000ee80008000800 */
[----:B---3--:R-:W-:Y:S01]  /*0410*/  STG.E desc[UR36][R2.64], R5 ;  /* 0x0000000502007986 */ /* 0x008fe2000c101924 */
[----:B------:R-:W-:Y:S05]  /*0420*/  EXIT ;  /* 0x000000000000794d */ /* 0x000fea0003800000 */
.L_x_5:
        /* <DEDUP_REMOVED lines=13> */
.L_x_8:


//--------------------- .nv.shared.reserved.0     --------------------------
	.section	.nv.shared.reserved.0,"aw",@nobits
	.weak		__nv_reservedSMEM_offset_0_alias
	.size		__nv_reservedSMEM_offset_0_alias, 0, 64
	.other		__nv_reservedSMEM_offset_0_alias,@"STO_CUDA_RESERVED_SHARED STV_DEFAULT"
__nv_reservedSMEM_offset_0_alias:
	.zero		0
	.zero		64


//--------------------- .nv.shared._Z12reduceKernelPfmPFfffE --------------------------
	.section	.nv.shared._Z12reduceKernelPfmPFfffE,"aw",@nobits
	.sectionflags	@""
	.align	4
.nv.shared._Z12reduceKernelPfmPFfffE:
	.zero		1056


//--------------------- .nv.constant0._Z10scanKernelv --------------------------
	.section	.nv.constant0._Z10scanKernelv,"a",@progbits
	.sectionflags	@""
	.align	4
.nv.constant0._Z10scanKernelv:
	.zero		896


//--------------------- .nv.constant0._Z15histogramKernelv --------------------------
	.section	.nv.constant0._Z15histogramKernelv,"a",@progbits
	.sectionflags	@""
	.align	4
.nv.constant0._Z15histogramKernelv:
	.zero		896


//--------------------- .nv.constant0._Z12reduceKernelPfmPFfffE --------------------------
	.section	.nv.constant0._Z12reduceKernelPfmPFfffE,"a",@progbits
	.sectionflags	@""
	.align	4
.nv.constant0._Z12reduceKernelPfmPFfffE:
	.zero		920


//--------------------- SYMBOLS --------------------------

	.type		.nv.reservedSmem.offset0,@object
	.size		.nv.reservedSmem.offset0,0x4
	.type		.nv.reservedSmem.cap,@object
	.size		.nv.reservedSmem.cap,0x4
